//
// Generated by NVIDIA NVVM Compiler
//
// Compiler Build ID: CL-36424714
// Cuda compilation tools, release 13.0, V13.0.88
// Based on NVVM 20.0.0
//

.version 9.0
.target sm_100
.address_size 64

	// .globl	_Z6matSumPKiS0_Pii

.visible .entry _Z6matSumPKiS0_Pii(
	.param .u64 .ptr .align 1 _Z6matSumPKiS0_Pii_param_0,
	.param .u64 .ptr .align 1 _Z6matSumPKiS0_Pii_param_1,
	.param .u64 .ptr .align 1 _Z6matSumPKiS0_Pii_param_2,
	.param .u32 _Z6matSumPKiS0_Pii_param_3
)
{
	.reg .pred 	%p<2>;
	.reg .b32 	%r<17>;
	.reg .b64 	%rd<11>;

	ld.param.u64 	%rd1, [_Z6matSumPKiS0_Pii_param_0];
	ld.param.u64 	%rd2, [_Z6matSumPKiS0_Pii_param_1];
	ld.param.u64 	%rd3, [_Z6matSumPKiS0_Pii_param_2];
	ld.param.u32 	%r2, [_Z6matSumPKiS0_Pii_param_3];
	mov.u32 	%r4, %tid.x;
	mov.u32 	%r5, %ntid.x;
	mov.u32 	%r6, %ctaid.x;
	mad.lo.s32 	%r7, %r5, %r6, %r4;
	mov.u32 	%r8, %tid.y;
	mov.u32 	%r9, %ntid.y;
	mov.u32 	%r10, %ctaid.y;
	mad.lo.s32 	%r11, %r9, %r10, %r8;
	mad.lo.s32 	%r1, %r2, %r11, %r7;
	max.u32 	%r13, %r7, %r11;
	setp.ge.u32 	%p1, %r13, %r2;
	@%p1 bra 	$L__BB0_2;
	cvta.to.global.u64 	%rd4, %rd1;
	cvta.to.global.u64 	%rd5, %rd2;
	cvta.to.global.u64 	%rd6, %rd3;
	mul.wide.u32 	%rd7, %r1, 4;
	add.s64 	%rd8, %rd4, %rd7;
	ld.global.u32 	%r14, [%rd8];
	add.s64 	%rd9, %rd5, %rd7;
	ld.global.u32 	%r15, [%rd9];
	add.s32 	%r16, %r15, %r14;
	add.s64 	%rd10, %rd6, %rd7;
	st.global.u32 	[%rd10], %r16;
$L__BB0_2:
	ret;

}


// ===== COMPILED SASS (sm_100) =====

	.target	sm_100

	.elftype	@"ET_EXEC"


//--------------------- .note.nv.tkinfo           --------------------------
	.section	.note.nv.tkinfo,"",@"SHT_NOTE"
	.sectionflags	@"SHF_NOTE_NV_TKINFO"
	.tkinfo
        /*0018*/ 	.word	0x00000002
        /*0030*/ 	.string	""
        /*0030*/ 	.string	"ptxas"
        /*0030*/ 	.string	"Cuda compilation tools, release 13.0, V13.0.88"
        /*0030*/ 	.string	"Build cuda_13.0.r13.0/compiler.36424714_0"
        /*0030*/ 	.string	"-arch sm_100 -m 64 "



//--------------------- .note.nv.cuinfo           --------------------------
	.section	.note.nv.cuinfo,"",@"SHT_NOTE"
	.sectionflags	@"SHF_NOTE_NV_CUINFO"
        /*0018*/ 	.short	0x0002
        /*001a*/ 	.short	0x0064
        /*001c*/ 	.short	0x0082
	.zero		2


//--------------------- .nv.info                  --------------------------
	.section	.nv.info,"",@"SHT_CUDA_INFO"
	.align	4


	//----- nvinfo : EIATTR_REGCOUNT
	.align		4
        /*0000*/ 	.byte	0x04, 0x2f
        /*0002*/ 	.short	(.L_1 - .L_0)
	.align		4
.L_0:
        /*0004*/ 	.word	index@(_Z6matSumPKiS0_Pii)
        /*0008*/ 	.word	0x0000000c


	//----- nvinfo : EIATTR_FRAME_SIZE
	.align		4
.L_1:
        /*000c*/ 	.byte	0x04, 0x11
        /*000e*/ 	.short	(.L_3 - .L_2)
	.align		4
.L_2:
        /*0010*/ 	.word	index@(_Z6matSumPKiS0_Pii)
        /*0014*/ 	.word	0x00000000


	//----- nvinfo : EIATTR_MIN_STACK_SIZE
	.align		4
.L_3:
        /*0018*/ 	.byte	0x04, 0x12
        /*001a*/ 	.short	(.L_5 - .L_4)
	.align		4
.L_4:
        /*001c*/ 	.word	index@(_Z6matSumPKiS0_Pii)
        /*0020*/ 	.word	0x00000000
.L_5:


//--------------------- .nv.compat                --------------------------
	.section	.nv.compat,"",@"SHT_CUDA_COMPAT_INFO"
	.align	4
        /*0000*/ 	.byte	0x02, 0x09, 0x00, 0x00, 0x02, 0x02, 0x01, 0x00, 0x02, 0x05, 0x05, 0x00, 0x03, 0x07, 0x01, 0x01
        /*0010*/ 	.byte	0x02, 0x03, 0x00, 0x00, 0x02, 0x06, 0x01, 0x00, 0x04, 0x0b, 0x08, 0x00, 0x09, 0x00, 0x00, 0x00
        /*0020*/ 	.byte	0x00, 0x00, 0x00, 0x00


//--------------------- .nv.info._Z6matSumPKiS0_Pii --------------------------
	.section	.nv.info._Z6matSumPKiS0_Pii,"",@"SHT_CUDA_INFO"
	.sectionflags	@""
	.align	4


	//----- nvinfo : EIATTR_CUDA_API_VERSION
	.align		4
        /*0000*/ 	.byte	0x04, 0x37
        /*0002*/ 	.short	(.L_7 - .L_6)
.L_6:
        /*0004*/ 	.word	0x00000082


	//----- nvinfo : EIATTR_KPARAM_INFO
	.align		4
.L_7:
        /*0008*/ 	.byte	0x04, 0x17
        /*000a*/ 	.short	(.L_9 - .L_8)
.L_8:
        /*000c*/ 	.word	0x00000000
        /*0010*/ 	.short	0x0003
        /*0012*/ 	.short	0x0018
        /*0014*/ 	.byte	0x00, 0xf0, 0x11, 0x00


	//----- nvinfo : EIATTR_KPARAM_INFO
	.align		4
.L_9:
        /*0018*/ 	.byte	0x04, 0x17
        /*001a*/ 	.short	(.L_11 - .L_10)
.L_10:
        /*001c*/ 	.word	0x00000000
        /*0020*/ 	.short	0x0002
        /*0022*/ 	.short	0x0010
        /*0024*/ 	.byte	0x00, 0xf5, 0x21, 0x00


	//----- nvinfo : EIATTR_KPARAM_INFO
	.align		4
.L_11:
        /*0028*/ 	.byte	0x04, 0x17
        /*002a*/ 	.short	(.L_13 - .L_12)
.L_12:
        /*002c*/ 	.word	0x00000000
        /*0030*/ 	.short	0x0001
        /*0032*/ 	.short	0x0008
        /*0034*/ 	.byte	0x00, 0xf5, 0x21, 0x00


	//----- nvinfo : EIATTR_KPARAM_INFO
	.align		4
.L_13:
        /*0038*/ 	.byte	0x04, 0x17
        /*003a*/ 	.short	(.L_15 - .L_14)
.L_14:
        /*003c*/ 	.word	0x00000000
        /*0040*/ 	.short	0x0000
        /*0042*/ 	.short	0x0000
        /*0044*/ 	.byte	0x00, 0xf5, 0x21, 0x00


	//----- nvinfo : EIATTR_SPARSE_MMA_MASK
	.align		4
.L_15:
        /*0048*/ 	.byte	0x03, 0x50
        /*004a*/ 	.short	0x0000


	//----- nvinfo : EIATTR_MAXREG_COUNT
	.align		4
        /*004c*/ 	.byte	0x03, 0x1b
        /*004e*/ 	.short	0x00ff


	//----- nvinfo : EIATTR_MERCURY_ISA_VERSION
	.align		4
        /*0050*/ 	.byte	0x03, 0x5f
        /*0052*/ 	.short	0x0101


	//----- nvinfo : EIATTR_VRC_CTA_INIT_COUNT
	.align		4
        /*0054*/ 	.byte	0x02, 0x4a
	.zero		1
	.zero		1


	//----- nvinfo : EIATTR_EXIT_INSTR_OFFSETS
	.align		4
        /*0058*/ 	.byte	0x04, 0x1c
        /*005a*/ 	.short	(.L_17 - .L_16)


	//   ....[0]....
.L_16:
        /*005c*/ 	.word	0x000000d0


	//   ....[1]....
        /*0060*/ 	.word	0x00000190


	//----- nvinfo : EIATTR_CBANK_PARAM_SIZE
	.align		4
.L_17:
        /*0064*/ 	.byte	0x03, 0x19
        /*0066*/ 	.short	0x001c


	//----- nvinfo : EIATTR_PARAM_CBANK
	.align		4
        /*0068*/ 	.byte	0x04, 0x0a
        /*006a*/ 	.short	(.L_19 - .L_18)
	.align		4
.L_18:
        /*006c*/ 	.word	index@(.nv.constant0._Z6matSumPKiS0_Pii)
        /*0070*/ 	.short	0x0380
        /*0072*/ 	.short	0x001c


	//----- nvinfo : EIATTR_SW_WAR
	.align		4
.L_19:
        /*0074*/ 	.byte	0x04, 0x36
        /*0076*/ 	.short	(.L_21 - .L_20)
.L_20:
        /*0078*/ 	.word	0x00000008
.L_21:


//--------------------- .nv.callgraph             --------------------------
	.section	.nv.callgraph,"",@"SHT_CUDA_CALLGRAPH"
	.align	4
	.sectionentsize	8
	.align		4
        /*0000*/ 	.word	0x00000000
	.align		4
        /*0004*/ 	.word	0xffffffff
	.align		4
        /*0008*/ 	.word	0x00000000
	.align		4
        /*000c*/ 	.word	0xfffffffe
	.align		4
        /*0010*/ 	.word	0x00000000
	.align		4
        /*0014*/ 	.word	0xfffffffd
	.align		4
        /*0018*/ 	.word	0x00000000
	.align		4
        /*001c*/ 	.word	0xfffffffc


//--------------------- .text._Z6matSumPKiS0_Pii  --------------------------
	.section	.text._Z6matSumPKiS0_Pii,"ax",@progbits
	.align	128
        .global         _Z6matSumPKiS0_Pii
        .type           _Z6matSumPKiS0_Pii,@function
        .size           _Z6matSumPKiS0_Pii,(.L_x_1 - _Z6matSumPKiS0_Pii)
        .other          _Z6matSumPKiS0_Pii,@"STO_CUDA_ENTRY STV_DEFAULT"
_Z6matSumPKiS0_Pii:
.text._Z6matSumPKiS0_Pii:
[----:B------:R-:W-:Y:S01]  /*0000*/  LDC R1, c[0x0][0x37c] ;  /* 0x0000df00ff017b82 */ /* 0x000fe20000000800 */
[----:B------:R-:W0:Y:S01]  /*0010*/  S2R R0, SR_TID.X ;  /* 0x0000000000007919 */ /* 0x000e220000002100 */
[----:B------:R-:W0:Y:S01]  /*0020*/  LDCU UR4, c[0x0][0x360] ;  /* 0x00006c00ff0477ac */ /* 0x000e220008000800 */
[----:B------:R-:W0:Y:S01]  /*0030*/  S2R R3, SR_CTAID.X ;  /* 0x0000000000037919 */ /* 0x000e220000002500 */
[----:B------:R-:W1:Y:S01]  /*0040*/  LDCU UR5, c[0x0][0x364] ;  /* 0x00006c80ff0577ac */ /* 0x000e620008000800 */
[----:B------:R-:W1:Y:S01]  /*0050*/  S2R R2, SR_TID.Y ;  /* 0x0000000000027919 */ /* 0x000e620000002200 */
[----:B------:R-:W2:Y:S01]  /*0060*/  LDCU UR6, c[0x0][0x398] ;  /* 0x00007300ff0677ac */ /* 0x000ea20008000800 */
[----:B------:R-:W1:Y:S01]  /*0070*/  S2R R5, SR_CTAID.Y ;  /* 0x0000000000057919 */ /* 0x000e620000002600 */
[----:B0-----:R-:W-:Y:S02]  /*0080*/  IMAD R0, R3, UR4, R0 ;  /* 0x0000000403007c24 */ /* 0x001fe4000f8e0200 */
[----:B-1----:R-:W-:-:S04]  /*0090*/  IMAD R3, R5, UR5, R2 ;  /* 0x0000000505037c24 */ /* 0x002fc8000f8e0202 */
[----:B--2---:R-:W-:Y:S01]  /*00a0*/  IMAD R9, R3, UR6, R0 ;  /* 0x0000000603097c24 */ /* 0x004fe2000f8e0200 */
[----:B------:R-:W-:-:S04]  /*00b0*/  VIMNMX.U32 R2, PT, PT, R0, R3, !PT ;  /* 0x0000000300027248 */ /* 0x000fc80007fe0000 */
[----:B------:R-:W-:-:S13]  /*00c0*/  ISETP.GE.U32.AND P0, PT, R2, UR6, PT ;  /* 0x0000000602007c0c */ /* 0x000fda000bf06070 */
[----:B------:R-:W-:Y:S05]  /*00d0*/  @P0 EXIT ;  /* 0x000000000000094d */ /* 0x000fea0003800000 */
[----:B------:R-:W0:Y:S01]  /*00e0*/  LDC.64 R2, c[0x0][0x380] ;  /* 0x0000e000ff027b82 */ /* 0x000e220000000a00 */
[----:B------:R-:W1:Y:S07]  /*00f0*/  LDCU.64 UR4, c[0x0][0x358] ;  /* 0x00006b00ff0477ac */ /* 0x000e6e0008000a00 */
[----:B------:R-:W2:Y:S08]  /*0100*/  LDC.64 R4, c[0x0][0x388] ;  /* 0x0000e200ff047b82 */ /* 0x000eb00000000a00 */
[----:B------:R-:W3:Y:S01]  /*0110*/  LDC.64 R6, c[0x0][0x390] ;  /* 0x0000e400ff067b82 */ /* 0x000ee20000000a00 */
[----:B0-----:R-:W-:-:S06]  /*0120*/  IMAD.WIDE.U32 R2, R9, 0x4, R2 ;  /* 0x0000000409027825 */ /* 0x001fcc00078e0002 */
[----:B-1----:R-:W4:Y:S01]  /*0130*/  LDG.E R2, desc[UR4][R2.64] ;  /* 0x0000000402027981 */ /* 0x002f22000c1e1900 */
[----:B--2---:R-:W-:-:S06]  /*0140*/  IMAD.WIDE.U32 R4, R9, 0x4, R4 ;  /* 0x0000000409047825 */ /* 0x004fcc00078e0004 */
[----:B------:R-:W4:Y:S01]  /*0150*/  LDG.E R5, desc[UR4][R4.64] ;  /* 0x0000000404057981 */ /* 0x000f22000c1e1900 */
[----:B---3--:R-:W-:Y:S01]  /*0160*/  IMAD.WIDE.U32 R6, R9, 0x4, R6 ;  /* 0x0000000409067825 */ /* 0x008fe200078e0006 */
[----:B----4-:R-:W-:-:S05]  /*0170*/  IADD3 R9, PT, PT, R2, R5, RZ ;  /* 0x0000000502097210 */ /* 0x010fca0007ffe0ff */
[----:B------:R-:W-:Y:S01]  /*0180*/  STG.E desc[UR4][R6.64], R9 ;  /* 0x0000000906007986 */ /* 0x000fe2000c101904 */
[----:B------:R-:W-:Y:S05]  /*0190*/  EXIT ;  /* 0x000000000000794d */ /* 0x000fea0003800000 */
.L_x_0:
[----:B------:R-:W-:-:S00]  /*01a0*/  BRA `(.L_x_0) ;  /* 0xfffffffc00fc7947 */ /* 0x000fc0000383ffff */
[----:B------:R-:W-:-:S00]  /*01b0*/  NOP ;  /* 0x0000000000007918 */ /* 0x000fc00000000000 */
        /* <DEDUP_REMOVED lines=12> */
.L_x_1:


//--------------------- .nv.shared.reserved.0     --------------------------
	.section	.nv.shared.reserved.0,"aw",@nobits
	.weak		__nv_reservedSMEM_offset_0_alias
	.size		__nv_reservedSMEM_offset_0_alias, 0, 64
	.other		__nv_reservedSMEM_offset_0_alias,@"STO_CUDA_RESERVED_SHARED STV_DEFAULT"
__nv_reservedSMEM_offset_0_alias:
	.zero		0
	.zero		64


//--------------------- .nv.constant0._Z6matSumPKiS0_Pii --------------------------
	.section	.nv.constant0._Z6matSumPKiS0_Pii,"a",@progbits
	.sectionflags	@""
	.align	4
.nv.constant0._Z6matSumPKiS0_Pii:
	.zero		924


//--------------------- SYMBOLS --------------------------

	.type		.nv.reservedSmem.offset0,@object
	.size		.nv.reservedSmem.offset0,0x4
